	.headerflags	@"EF_CUDA_TEXMODE_UNIFIED EF_CUDA_64BIT_ADDRESS EF_CUDA_ACCELERATORS EF_CUDA_SM90 EF_CUDA_VIRTUAL_SM(EF_CUDA_SM90)"
	.elftype	@"ET_EXEC"


//--------------------- .nv.info                  --------------------------
	.section	.nv.info,"",@"SHT_CUDA_INFO"
	.align	4


	//----- nvinfo : EIATTR_REGCOUNT
	.align		4
        /*0000*/ 	.byte	0x04, 0x2f
        /*0002*/ 	.short	(.L_1 - .L_0)
	.align		4
.L_0:
        /*0004*/ 	.word	index@(triton_poi_fused_add_convolution_mul_5)
        /*0008*/ 	.word	0x0000000e


	//----- nvinfo : EIATTR_MIN_STACK_SIZE
	.align		4
.L_1:
        /*000c*/ 	.byte	0x04, 0x12
        /*000e*/ 	.short	(.L_3 - .L_2)
	.align		4
.L_2:
        /*0010*/ 	.word	index@(triton_poi_fused_add_convolution_mul_5)
        /*0014*/ 	.word	0x00000000


	//----- nvinfo : EIATTR_FRAME_SIZE
	.align		4
.L_3:
        /*0018*/ 	.byte	0x04, 0x11
        /*001a*/ 	.short	(.L_5 - .L_4)
	.align		4
.L_4:
        /*001c*/ 	.word	index@(triton_poi_fused_add_convolution_mul_5)
        /*0020*/ 	.word	0x00000000


	//----- nvinfo : EIATTR_MIN_STACK_SIZE
	.align		4
.L_5:
        /*0024*/ 	.byte	0x04, 0x12
        /*0026*/ 	.short	(.L_7 - .L_6)
	.align		4
.L_6:
        /*0028*/ 	.word	index@(triton_poi_fused_add_convolution_mul_5)
        /*002c*/ 	.word	0x00000000
.L_7:


//--------------------- .nv.info.triton_poi_fused_add_convolution_mul_5 --------------------------
	.section	.nv.info.triton_poi_fused_add_convolution_mul_5,"",@"SHT_CUDA_INFO"
	.sectionflags	@""
	.align	4


	//----- nvinfo : EIATTR_CUDA_API_VERSION
	.align		4
        /*0000*/ 	.byte	0x04, 0x37
        /*0002*/ 	.short	(.L_9 - .L_8)
.L_8:
        /*0004*/ 	.word	0x0000007c


	//----- nvinfo : EIATTR_KPARAM_INFO
	.align		4
.L_9:
        /*0008*/ 	.byte	0x04, 0x17
        /*000a*/ 	.short	(.L_11 - .L_10)
.L_10:
        /*000c*/ 	.word	0x00000000
        /*0010*/ 	.short	0x0003
        /*0012*/ 	.short	0x0018
        /*0014*/ 	.byte	0x00, 0xf0, 0x11, 0x00


	//----- nvinfo : EIATTR_KPARAM_INFO
	.align		4
.L_11:
        /*0018*/ 	.byte	0x04, 0x17
        /*001a*/ 	.short	(.L_13 - .L_12)
.L_12:
        /*001c*/ 	.word	0x00000000
        /*0020*/ 	.short	0x0002
        /*0022*/ 	.short	0x0010
        /*0024*/ 	.byte	0x00, 0xf4, 0x21, 0x00


	//----- nvinfo : EIATTR_KPARAM_INFO
	.align		4
.L_13:
        /*0028*/ 	.byte	0x04, 0x17
        /*002a*/ 	.short	(.L_15 - .L_14)
.L_14:
        /*002c*/ 	.word	0x00000000
        /*0030*/ 	.short	0x0001
        /*0032*/ 	.short	0x0008
        /*0034*/ 	.byte	0x00, 0xf4, 0x21, 0x00


	//----- nvinfo : EIATTR_KPARAM_INFO
	.align		4
.L_15:
        /*0038*/ 	.byte	0x04, 0x17
        /*003a*/ 	.short	(.L_17 - .L_16)
.L_16:
        /*003c*/ 	.word	0x00000000
        /*0040*/ 	.short	0x0000
        /*0042*/ 	.short	0x0000
        /*0044*/ 	.byte	0x00, 0xf4, 0x21, 0x00


	//----- nvinfo : EIATTR_SPARSE_MMA_MASK
	.align		4
.L_17:
        /*0048*/ 	.byte	0x03, 0x50
        /*004a*/ 	.short	0x0000


	//----- nvinfo : EIATTR_MAXREG_COUNT
	.align		4
        /*004c*/ 	.byte	0x03, 0x1b
        /*004e*/ 	.short	0x00ff


	//----- nvinfo : EIATTR_EXIT_INSTR_OFFSETS
	.align		4
        /*0050*/ 	.byte	0x04, 0x1c
        /*0052*/ 	.short	(.L_19 - .L_18)


	//   ....[0]....
.L_18:
        /*0054*/ 	.word	0x000001c0


	//   ....[1]....
        /*0058*/ 	.word	0x000001e0


	//----- nvinfo : EIATTR_REQNTID
	.align		4
.L_19:
        /*005c*/ 	.byte	0x04, 0x10
        /*005e*/ 	.short	(.L_21 - .L_20)
.L_20:
        /*0060*/ 	.word	0x00000080
        /*0064*/ 	.word	0x00000001
        /*0068*/ 	.word	0x00000001


	//----- nvinfo : EIATTR_CBANK_PARAM_SIZE
	.align		4
.L_21:
        /*006c*/ 	.byte	0x03, 0x19
        /*006e*/ 	.short	0x001c


	//----- nvinfo : EIATTR_PARAM_CBANK
	.align		4
        /*0070*/ 	.byte	0x04, 0x0a
        /*0072*/ 	.short	(.L_23 - .L_22)
	.align		4
.L_22:
        /*0074*/ 	.word	index@(.nv.constant0.triton_poi_fused_add_convolution_mul_5)
        /*0078*/ 	.short	0x0210
        /*007a*/ 	.short	0x001c


	//----- nvinfo : EIATTR_SW_WAR
	.align		4
.L_23:
        /*007c*/ 	.byte	0x04, 0x36
        /*007e*/ 	.short	(.L_25 - .L_24)
.L_24:
        /*0080*/ 	.word	0x00000008
.L_25:


//--------------------- .nv.callgraph             --------------------------
	.section	.nv.callgraph,"",@"SHT_CUDA_CALLGRAPH"
	.align	4
	.sectionentsize	8
	.align		4
        /*0000*/ 	.word	0x00000000
	.align		4
        /*0004*/ 	.word	0xffffffff
	.align		4
        /*0008*/ 	.word	0x00000000
	.align		4
        /*000c*/ 	.word	0xfffffffe
	.align		4
        /*0010*/ 	.word	0x00000000
	.align		4
        /*0014*/ 	.word	0xfffffffd
	.align		4
        /*0018*/ 	.word	0x00000000
	.align		4
        /*001c*/ 	.word	0xfffffffc


//--------------------- .text.triton_poi_fused_add_convolution_mul_5 --------------------------
	.section	.text.triton_poi_fused_add_convolution_mul_5,"ax",@progbits
	.align	128
        .global         triton_poi_fused_add_convolution_mul_5
        .type           triton_poi_fused_add_convolution_mul_5,@function
        .size           triton_poi_fused_add_convolution_mul_5,(.L_x_1 - triton_poi_fused_add_convolution_mul_5)
        .other          triton_poi_fused_add_convolution_mul_5,@"STO_CUDA_ENTRY STV_DEFAULT"
triton_poi_fused_add_convolution_mul_5:
.text.triton_poi_fused_add_convolution_mul_5:
[----:B------:R-:W0:Y:S02]  /*0000*/  LDC R1, c[0x0][0x28] ;  /* 0x00000a00ff017b82 */ /* 0x000e240000000800 */
[----:B------:R-:W1:Y:S01]  /*0010*/  S2R R0, SR_TID.X ;  /* 0x0000000000007919 */ /* 0x000e620000002100 */
[----:B------:R-:W2:Y:S01]  /*0020*/  LDC.64 R6, c[0x0][0x220] ;  /* 0x00008800ff067b82 */ /* 0x000ea20000000a00 */
[----:B------:R-:W-:Y:S01]  /*0030*/  ULDC.64 UR4, c[0x0][0x208] ;  /* 0x0000820000047ab9 */ /* 0x000fe20000000a00 */
[----:B------:R-:W3:Y:S06]  /*0040*/  S2R R9, SR_CTAID.X ;  /* 0x0000000000097919 */ /* 0x000eec0000002500 */
[----:B------:R-:W4:Y:S01]  /*0050*/  LDC.64 R4, c[0x0][0x210] ;  /* 0x00008400ff047b82 */ /* 0x000f220000000a00 */
[----:B-1----:R-:W-:-:S02]  /*0060*/  LOP3.LUT R0, R0, 0x7f, RZ, 0xc0, !PT ;  /* 0x0000007f00007812 */ /* 0x002fc400078ec0ff */
[----:B---3--:R-:W-:-:S03]  /*0070*/  SHF.R.S32.HI R2, RZ, 0x18, R9 ;  /* 0x00000018ff027819 */ /* 0x008fc60000011409 */
[----:B------:R-:W-:Y:S01]  /*0080*/  IMAD R9, R9, 0x80, R0 ;  /* 0x0000008009097824 */ /* 0x000fe200078e0200 */
[----:B------:R-:W-:-:S03]  /*0090*/  SGXT R0, R2, 0x1 ;  /* 0x000000010200781a */ /* 0x000fc60000000200 */
[C---:B----4-:R-:W-:Y:S01]  /*00a0*/  IMAD.WIDE R4, R9.reuse, 0x4, R4 ;  /* 0x0000000409047825 */ /* 0x050fe200078e0204 */
[----:B------:R-:W1:Y:S01]  /*00b0*/  LDC.64 R2, c[0x0][0x218] ;  /* 0x00008600ff027b82 */ /* 0x000e620000000a00 */
[----:B------:R-:W-:Y:S02]  /*00c0*/  ISETP.GE.AND P0, PT, R9, 0x100, PT ;  /* 0x000001000900780c */ /* 0x000fe40003f06270 */
[----:B------:R-:W-:-:S04]  /*00d0*/  LEA.HI R0, R0, R9, RZ, 0x4 ;  /* 0x0000000900007211 */ /* 0x000fc800078f20ff */
[----:B------:R-:W-:-:S04]  /*00e0*/  SHF.R.S32.HI R0, RZ, 0x4, R0 ;  /* 0x00000004ff007819 */ /* 0x000fc80000011400 */
[----:B------:R-:W-:-:S04]  /*00f0*/  LEA.HI R8, R0, R0, RZ, 0x2 ;  /* 0x0000000000087211 */ /* 0x000fc800078f10ff */
[----:B------:R-:W-:Y:S01]  /*0100*/  LOP3.LUT R11, R8, 0xfffffffc, RZ, 0xc0, !PT ;  /* 0xfffffffc080b7812 */ /* 0x000fe200078ec0ff */
[----:B------:R-:W-:-:S04]  /*0110*/  IMAD.MOV.U32 R8, RZ, RZ, RZ ;  /* 0x000000ffff087224 */ /* 0x000fc800078e00ff */
[----:B------:R-:W-:Y:S02]  /*0120*/  IMAD.IADD R11, R0, 0x1, -R11 ;  /* 0x00000001000b7824 */ /* 0x000fe400078e0a0b */
[----:B------:R-:W3:Y:S02]  /*0130*/  @!P0 LDG.E R8, desc[UR4][R4.64] ;  /* 0x0000000404088981 */ /* 0x000ee4000c1e1900 */
[----:B--2---:R-:W-:Y:S01]  /*0140*/  IMAD.WIDE R6, R11, 0x4, R6 ;  /* 0x000000040b067825 */ /* 0x004fe200078e0206 */
[----:B------:R-:W-:Y:S01]  /*0150*/  HFMA2.MMA R11, -RZ, RZ, 0, 0 ;  /* 0x00000000ff0b7435 */ /* 0x000fe200000001ff */
[----:B------:R-:W-:Y:S02]  /*0160*/  MOV R0, RZ ;  /* 0x000000ff00007202 */ /* 0x000fe40000000f00 */
[----:B-1----:R-:W-:-:S05]  /*0170*/  IMAD.WIDE R2, R9, 0x4, R2 ;  /* 0x0000000409027825 */ /* 0x002fca00078e0202 */
[----:B------:R-:W2:Y:S04]  /*0180*/  @!P0 LDG.E R0, desc[UR4][R2.64] ;  /* 0x0000000402008981 */ /* 0x000ea8000c1e1900 */
[----:B------:R-:W3:Y:S02]  /*0190*/  @!P0 LDG.E.EL R11, desc[UR4][R6.64] ;  /* 0x00000004060b8981 */ /* 0x000ee4000c2e1900 */
[----:B---3--:R-:W-:-:S04]  /*01a0*/  FADD R11, R11, R8 ;  /* 0x000000080b0b7221 */ /* 0x008fc80000000000 */
[----:B--2---:R-:W-:Y:S01]  /*01b0*/  FADD R11, R11, R0 ;  /* 0x000000000b0b7221 */ /* 0x004fe20000000000 */
[----:B------:R-:W-:Y:S06]  /*01c0*/  @P0 EXIT ;  /* 0x000000000000094d */ /* 0x000fec0003800000 */
[----:B------:R-:W-:Y:S01]  /*01d0*/  STG.E desc[UR4][R4.64], R11 ;  /* 0x0000000b04007986 */ /* 0x000fe2000c101904 */
[----:B------:R-:W-:Y:S05]  /*01e0*/  EXIT ;  /* 0x000000000000794d */ /* 0x000fea0003800000 */
.L_x_0:
[----:B------:R-:W-:-:S00]  /*01f0*/  BRA `(.L_x_0) ;  /* 0xfffffffc00fc7947 */ /* 0x000fc0000383ffff */
[----:B------:R-:W-:-:S00]  /*0200*/  NOP ;  /* 0x0000000000007918 */ /* 0x000fc00000000000 */
[----:B------:R-:W-:-:S00]  /*0210*/  NOP ;  /* 0x0000000000007918 */ /* 0x000fc00000000000 */
[----:B------:R-:W-:-:S00]  /*0220*/  NOP ;  /* 0x0000000000007918 */ /* 0x000fc00000000000 */
[----:B------:R-:W-:-:S00]  /*0230*/  NOP ;  /* 0x0000000000007918 */ /* 0x000fc00000000000 */
[----:B------:R-:W-:-:S00]  /*0240*/  NOP ;  /* 0x0000000000007918 */ /* 0x000fc00000000000 */
[----:B------:R-:W-:-:S00]  /*0250*/  NOP ;  /* 0x0000000000007918 */ /* 0x000fc00000000000 */
[----:B------:R-:W-:-:S00]  /*0260*/  NOP ;  /* 0x0000000000007918 */ /* 0x000fc00000000000 */
[----:B------:R-:W-:-:S00]  /*0270*/  NOP ;  /* 0x0000000000007918 */ /* 0x000fc00000000000 */
.L_x_1:


//--------------------- .nv.constant0.triton_poi_fused_add_convolution_mul_5 --------------------------
	.section	.nv.constant0.triton_poi_fused_add_convolution_mul_5,"a",@progbits
	.sectionflags	@""
	.align	4
.nv.constant0.triton_poi_fused_add_convolution_mul_5:
	.zero		556
